//
// Generated by NVIDIA NVVM Compiler
//
// Compiler Build ID: CL-36424714
// Cuda compilation tools, release 13.0, V13.0.88
// Based on NVVM 20.0.0
//

.version 9.0
.target sm_100
.address_size 64

	// .globl	_Z7vec_addPfS_S_i

.visible .entry _Z7vec_addPfS_S_i(
	.param .u64 .ptr .align 1 _Z7vec_addPfS_S_i_param_0,
	.param .u64 .ptr .align 1 _Z7vec_addPfS_S_i_param_1,
	.param .u64 .ptr .align 1 _Z7vec_addPfS_S_i_param_2,
	.param .u32 _Z7vec_addPfS_S_i_param_3
)
{
	.reg .pred 	%p<2>;
	.reg .b32 	%r<8>;
	.reg .b32 	%f<4>;
	.reg .b64 	%rd<13>;

	ld.param.u64 	%rd2, [_Z7vec_addPfS_S_i_param_0];
	ld.param.u64 	%rd3, [_Z7vec_addPfS_S_i_param_1];
	ld.param.u64 	%rd4, [_Z7vec_addPfS_S_i_param_2];
	ld.param.s32 	%rd5, [_Z7vec_addPfS_S_i_param_3];
	mov.u32 	%r1, %ctaid.y;
	mov.u32 	%r2, %nctaid.x;
	mov.u32 	%r3, %ctaid.x;
	mad.lo.s32 	%r4, %r1, %r2, %r3;
	mov.u32 	%r5, %ntid.x;
	mov.u32 	%r6, %tid.x;
	mad.lo.s32 	%r7, %r4, %r5, %r6;
	cvt.u64.u32 	%rd1, %r7;
	setp.ge.u64 	%p1, %rd1, %rd5;
	@%p1 bra 	$L__BB0_2;
	cvta.to.global.u64 	%rd6, %rd2;
	cvta.to.global.u64 	%rd7, %rd3;
	cvta.to.global.u64 	%rd8, %rd4;
	shl.b64 	%rd9, %rd1, 2;
	add.s64 	%rd10, %rd6, %rd9;
	ld.global.f32 	%f1, [%rd10];
	add.s64 	%rd11, %rd7, %rd9;
	ld.global.f32 	%f2, [%rd11];
	add.f32 	%f3, %f1, %f2;
	add.s64 	%rd12, %rd8, %rd9;
	st.global.f32 	[%rd12], %f3;
$L__BB0_2:
	ret;

}


// ===== COMPILED SASS (sm_100) =====

	.target	sm_100

	.elftype	@"ET_EXEC"


//--------------------- .note.nv.tkinfo           --------------------------
	.section	.note.nv.tkinfo,"",@"SHT_NOTE"
	.sectionflags	@"SHF_NOTE_NV_TKINFO"
	.tkinfo
        /*0018*/ 	.word	0x00000002
        /*0030*/ 	.string	""
        /*0030*/ 	.string	"ptxas"
        /*0030*/ 	.string	"Cuda compilation tools, release 13.0, V13.0.88"
        /*0030*/ 	.string	"Build cuda_13.0.r13.0/compiler.36424714_0"
        /*0030*/ 	.string	"-arch sm_100 -m 64 "



//--------------------- .note.nv.cuinfo           --------------------------
	.section	.note.nv.cuinfo,"",@"SHT_NOTE"
	.sectionflags	@"SHF_NOTE_NV_CUINFO"
        /*0018*/ 	.short	0x0002
        /*001a*/ 	.short	0x0064
        /*001c*/ 	.short	0x0082
	.zero		2


//--------------------- .nv.info                  --------------------------
	.section	.nv.info,"",@"SHT_CUDA_INFO"
	.align	4


	//----- nvinfo : EIATTR_REGCOUNT
	.align		4
        /*0000*/ 	.byte	0x04, 0x2f
        /*0002*/ 	.short	(.L_1 - .L_0)
	.align		4
.L_0:
        /*0004*/ 	.word	index@(_Z7vec_addPfS_S_i)
        /*0008*/ 	.word	0x0000000c


	//----- nvinfo : EIATTR_FRAME_SIZE
	.align		4
.L_1:
        /*000c*/ 	.byte	0x04, 0x11
        /*000e*/ 	.short	(.L_3 - .L_2)
	.align		4
.L_2:
        /*0010*/ 	.word	index@(_Z7vec_addPfS_S_i)
        /*0014*/ 	.word	0x00000000


	//----- nvinfo : EIATTR_MIN_STACK_SIZE
	.align		4
.L_3:
        /*0018*/ 	.byte	0x04, 0x12
        /*001a*/ 	.short	(.L_5 - .L_4)
	.align		4
.L_4:
        /*001c*/ 	.word	index@(_Z7vec_addPfS_S_i)
        /*0020*/ 	.word	0x00000000
.L_5:


//--------------------- .nv.compat                --------------------------
	.section	.nv.compat,"",@"SHT_CUDA_COMPAT_INFO"
	.align	4
        /*0000*/ 	.byte	0x02, 0x09, 0x00, 0x00, 0x02, 0x02, 0x01, 0x00, 0x02, 0x05, 0x05, 0x00, 0x03, 0x07, 0x01, 0x01
        /*0010*/ 	.byte	0x02, 0x03, 0x00, 0x00, 0x02, 0x06, 0x01, 0x00, 0x04, 0x0b, 0x08, 0x00, 0x09, 0x00, 0x00, 0x00
        /*0020*/ 	.byte	0x00, 0x00, 0x00, 0x00


//--------------------- .nv.info._Z7vec_addPfS_S_i --------------------------
	.section	.nv.info._Z7vec_addPfS_S_i,"",@"SHT_CUDA_INFO"
	.sectionflags	@""
	.align	4


	//----- nvinfo : EIATTR_CUDA_API_VERSION
	.align		4
        /*0000*/ 	.byte	0x04, 0x37
        /*0002*/ 	.short	(.L_7 - .L_6)
.L_6:
        /*0004*/ 	.word	0x00000082


	//----- nvinfo : EIATTR_KPARAM_INFO
	.align		4
.L_7:
        /*0008*/ 	.byte	0x04, 0x17
        /*000a*/ 	.short	(.L_9 - .L_8)
.L_8:
        /*000c*/ 	.word	0x00000000
        /*0010*/ 	.short	0x0003
        /*0012*/ 	.short	0x0018
        /*0014*/ 	.byte	0x00, 0xf0, 0x11, 0x00


	//----- nvinfo : EIATTR_KPARAM_INFO
	.align		4
.L_9:
        /*0018*/ 	.byte	0x04, 0x17
        /*001a*/ 	.short	(.L_11 - .L_10)
.L_10:
        /*001c*/ 	.word	0x00000000
        /*0020*/ 	.short	0x0002
        /*0022*/ 	.short	0x0010
        /*0024*/ 	.byte	0x00, 0xf5, 0x21, 0x00


	//----- nvinfo : EIATTR_KPARAM_INFO
	.align		4
.L_11:
        /*0028*/ 	.byte	0x04, 0x17
        /*002a*/ 	.short	(.L_13 - .L_12)
.L_12:
        /*002c*/ 	.word	0x00000000
        /*0030*/ 	.short	0x0001
        /*0032*/ 	.short	0x0008
        /*0034*/ 	.byte	0x00, 0xf5, 0x21, 0x00


	//----- nvinfo : EIATTR_KPARAM_INFO
	.align		4
.L_13:
        /*0038*/ 	.byte	0x04, 0x17
        /*003a*/ 	.short	(.L_15 - .L_14)
.L_14:
        /*003c*/ 	.word	0x00000000
        /*0040*/ 	.short	0x0000
        /*0042*/ 	.short	0x0000
        /*0044*/ 	.byte	0x00, 0xf5, 0x21, 0x00


	//----- nvinfo : EIATTR_SPARSE_MMA_MASK
	.align		4
.L_15:
        /*0048*/ 	.byte	0x03, 0x50
        /*004a*/ 	.short	0x0000


	//----- nvinfo : EIATTR_MAXREG_COUNT
	.align		4
        /*004c*/ 	.byte	0x03, 0x1b
        /*004e*/ 	.short	0x00ff


	//----- nvinfo : EIATTR_MERCURY_ISA_VERSION
	.align		4
        /*0050*/ 	.byte	0x03, 0x5f
        /*0052*/ 	.short	0x0101


	//----- nvinfo : EIATTR_VRC_CTA_INIT_COUNT
	.align		4
        /*0054*/ 	.byte	0x02, 0x4a
	.zero		1
	.zero		1


	//----- nvinfo : EIATTR_EXIT_INSTR_OFFSETS
	.align		4
        /*0058*/ 	.byte	0x04, 0x1c
        /*005a*/ 	.short	(.L_17 - .L_16)


	//   ....[0]....
.L_16:
        /*005c*/ 	.word	0x000000c0


	//   ....[1]....
        /*0060*/ 	.word	0x000001c0


	//----- nvinfo : EIATTR_CBANK_PARAM_SIZE
	.align		4
.L_17:
        /*0064*/ 	.byte	0x03, 0x19
        /*0066*/ 	.short	0x001c


	//----- nvinfo : EIATTR_PARAM_CBANK
	.align		4
        /*0068*/ 	.byte	0x04, 0x0a
        /*006a*/ 	.short	(.L_19 - .L_18)
	.align		4
.L_18:
        /*006c*/ 	.word	index@(.nv.constant0._Z7vec_addPfS_S_i)
        /*0070*/ 	.short	0x0380
        /*0072*/ 	.short	0x001c


	//----- nvinfo : EIATTR_SW_WAR
	.align		4
.L_19:
        /*0074*/ 	.byte	0x04, 0x36
        /*0076*/ 	.short	(.L_21 - .L_20)
.L_20:
        /*0078*/ 	.word	0x00000008
.L_21:


//--------------------- .nv.callgraph             --------------------------
	.section	.nv.callgraph,"",@"SHT_CUDA_CALLGRAPH"
	.align	4
	.sectionentsize	8
	.align		4
        /*0000*/ 	.word	0x00000000
	.align		4
        /*0004*/ 	.word	0xffffffff
	.align		4
        /*0008*/ 	.word	0x00000000
	.align		4
        /*000c*/ 	.word	0xfffffffe
	.align		4
        /*0010*/ 	.word	0x00000000
	.align		4
        /*0014*/ 	.word	0xfffffffd
	.align		4
        /*0018*/ 	.word	0x00000000
	.align		4
        /*001c*/ 	.word	0xfffffffc


//--------------------- .text._Z7vec_addPfS_S_i   --------------------------
	.section	.text._Z7vec_addPfS_S_i,"ax",@progbits
	.align	128
        .global         _Z7vec_addPfS_S_i
        .type           _Z7vec_addPfS_S_i,@function
        .size           _Z7vec_addPfS_S_i,(.L_x_1 - _Z7vec_addPfS_S_i)
        .other          _Z7vec_addPfS_S_i,@"STO_CUDA_ENTRY STV_DEFAULT"
_Z7vec_addPfS_S_i:
.text._Z7vec_addPfS_S_i:
[----:B------:R-:W-:Y:S01]  /*0000*/  LDC R1, c[0x0][0x37c] ;  /* 0x0000df00ff017b82 */ /* 0x000fe20000000800 */
[----:B------:R-:W0:Y:S07]  /*0010*/  S2R R3, SR_TID.X ;  /* 0x0000000000037919 */ /* 0x000e2e0000002100 */
[----:B------:R-:W-:Y:S01]  /*0020*/  S2UR UR4, SR_CTAID.Y ;  /* 0x00000000000479c3 */ /* 0x000fe20000002600 */
[----:B------:R-:W1:Y:S01]  /*0030*/  LDCU UR5, c[0x0][0x370] ;  /* 0x00006e00ff0577ac */ /* 0x000e620008000800 */
[----:B------:R-:W2:Y:S06]  /*0040*/  LDCU UR7, c[0x0][0x398] ;  /* 0x00007300ff0777ac */ /* 0x000eac0008000800 */
[----:B------:R-:W1:Y:S08]  /*0050*/  S2UR UR6, SR_CTAID.X ;  /* 0x00000000000679c3 */ /* 0x000e700000002500 */
[----:B------:R-:W0:Y:S01]  /*0060*/  LDC R0, c[0x0][0x360] ;  /* 0x0000d800ff007b82 */ /* 0x000e220000000800 */
[----:B-1----:R-:W-:-:S06]  /*0070*/  UIMAD UR4, UR4, UR5, UR6 ;  /* 0x00000005040472a4 */ /* 0x002fcc000f8e0206 */
[----:B0-----:R-:W-:Y:S01]  /*0080*/  IMAD R0, R0, UR4, R3 ;  /* 0x0000000400007c24 */ /* 0x001fe2000f8e0203 */
[----:B--2---:R-:W-:-:S04]  /*0090*/  USHF.R.S32.HI UR4, URZ, 0x1f, UR7 ;  /* 0x0000001fff047899 */ /* 0x004fc80008011407 */
[----:B------:R-:W-:-:S04]  /*00a0*/  ISETP.GE.U32.AND P0, PT, R0, UR7, PT ;  /* 0x0000000700007c0c */ /* 0x000fc8000bf06070 */
[----:B------:R-:W-:-:S13]  /*00b0*/  ISETP.GE.U32.AND.EX P0, PT, RZ, UR4, PT, P0 ;  /* 0x00000004ff007c0c */ /* 0x000fda000bf06100 */
[----:B------:R-:W-:Y:S05]  /*00c0*/  @P0 EXIT ;  /* 0x000000000000094d */ /* 0x000fea0003800000 */
[----:B------:R-:W0:Y:S01]  /*00d0*/  LDCU.128 UR8, c[0x0][0x380] ;  /* 0x00007000ff0877ac */ /* 0x000e220008000c00 */
[----:B------:R-:W-:Y:S01]  /*00e0*/  IMAD.SHL.U32 R6, R0, 0x4, RZ ;  /* 0x0000000400067824 */ /* 0x000fe200078e00ff */
[----:B------:R-:W-:Y:S01]  /*00f0*/  SHF.R.U32.HI R0, RZ, 0x1e, R0 ;  /* 0x0000001eff007819 */ /* 0x000fe20000011600 */
[----:B------:R-:W1:Y:S01]  /*0100*/  LDCU.64 UR4, c[0x0][0x358] ;  /* 0x00006b00ff0477ac */ /* 0x000e620008000a00 */
[----:B------:R-:W2:Y:S02]  /*0110*/  LDCU.64 UR6, c[0x0][0x390] ;  /* 0x00007200ff0677ac */ /* 0x000ea40008000a00 */
[C---:B0-----:R-:W-:Y:S02]  /*0120*/  IADD3 R4, P1, PT, R6.reuse, UR10, RZ ;  /* 0x0000000a06047c10 */ /* 0x041fe4000ff3e0ff */
[----:B------:R-:W-:Y:S02]  /*0130*/  IADD3 R2, P0, PT, R6, UR8, RZ ;  /* 0x0000000806027c10 */ /* 0x000fe4000ff1e0ff */
[----:B------:R-:W-:-:S02]  /*0140*/  IADD3.X R5, PT, PT, R0, UR11, RZ, P1, !PT ;  /* 0x0000000b00057c10 */ /* 0x000fc40008ffe4ff */
[----:B------:R-:W-:-:S04]  /*0150*/  IADD3.X R3, PT, PT, R0, UR9, RZ, P0, !PT ;  /* 0x0000000900037c10 */ /* 0x000fc800087fe4ff */
[----:B-1----:R-:W3:Y:S04]  /*0160*/  LDG.E R5, desc[UR4][R4.64] ;  /* 0x0000000404057981 */ /* 0x002ee8000c1e1900 */
[----:B------:R-:W3:Y:S01]  /*0170*/  LDG.E R2, desc[UR4][R2.64] ;  /* 0x0000000402027981 */ /* 0x000ee2000c1e1900 */
[----:B--2---:R-:W-:-:S04]  /*0180*/  IADD3 R6, P0, PT, R6, UR6, RZ ;  /* 0x0000000606067c10 */ /* 0x004fc8000ff1e0ff */
[----:B------:R-:W-:Y:S01]  /*0190*/  IADD3.X R7, PT, PT, R0, UR7, RZ, P0, !PT ;  /* 0x0000000700077c10 */ /* 0x000fe200087fe4ff */
[----:B---3--:R-:W-:-:S05]  /*01a0*/  FADD R9, R2, R5 ;  /* 0x0000000502097221 */ /* 0x008fca0000000000 */
[----:B------:R-:W-:Y:S01]  /*01b0*/  STG.E desc[UR4][R6.64], R9 ;  /* 0x0000000906007986 */ /* 0x000fe2000c101904 */
[----:B------:R-:W-:Y:S05]  /*01c0*/  EXIT ;  /* 0x000000000000794d */ /* 0x000fea0003800000 */
.L_x_0:
[----:B------:R-:W-:-:S00]  /*01d0*/  BRA `(.L_x_0) ;  /* 0xfffffffc00fc7947 */ /* 0x000fc0000383ffff */
[----:B------:R-:W-:-:S00]  /*01e0*/  NOP ;  /* 0x0000000000007918 */ /* 0x000fc00000000000 */
        /* <DEDUP_REMOVED lines=9> */
.L_x_1:


//--------------------- .nv.shared.reserved.0     --------------------------
	.section	.nv.shared.reserved.0,"aw",@nobits
	.weak		__nv_reservedSMEM_offset_0_alias
	.size		__nv_reservedSMEM_offset_0_alias, 0, 64
	.other		__nv_reservedSMEM_offset_0_alias,@"STO_CUDA_RESERVED_SHARED STV_DEFAULT"
__nv_reservedSMEM_offset_0_alias:
	.zero		0
	.zero		64


//--------------------- .nv.constant0._Z7vec_addPfS_S_i --------------------------
	.section	.nv.constant0._Z7vec_addPfS_S_i,"a",@progbits
	.sectionflags	@""
	.align	4
.nv.constant0._Z7vec_addPfS_S_i:
	.zero		924


//--------------------- SYMBOLS --------------------------

	.type		.nv.reservedSmem.offset0,@object
	.size		.nv.reservedSmem.offset0,0x4
